//
// Generated by NVIDIA NVVM Compiler
//
// Compiler Build ID: CL-36424714
// Cuda compilation tools, release 13.0, V13.0.88
// Based on NVVM 20.0.0
//

.version 9.0
.target sm_100
.address_size 64

	// .globl	_Z12elementwise1PfS_S_i

.visible .entry _Z12elementwise1PfS_S_i(
	.param .u64 .ptr .align 1 _Z12elementwise1PfS_S_i_param_0,
	.param .u64 .ptr .align 1 _Z12elementwise1PfS_S_i_param_1,
	.param .u64 .ptr .align 1 _Z12elementwise1PfS_S_i_param_2,
	.param .u32 _Z12elementwise1PfS_S_i_param_3
)
{
	.reg .pred 	%p<2>;
	.reg .b32 	%r<7>;
	.reg .b32 	%f<13>;
	.reg .b64 	%rd<11>;

	ld.param.u64 	%rd1, [_Z12elementwise1PfS_S_i_param_0];
	ld.param.u64 	%rd2, [_Z12elementwise1PfS_S_i_param_1];
	ld.param.u64 	%rd3, [_Z12elementwise1PfS_S_i_param_2];
	ld.param.u32 	%r2, [_Z12elementwise1PfS_S_i_param_3];
	mov.u32 	%r3, %tid.x;
	mov.u32 	%r4, %ntid.x;
	mov.u32 	%r5, %ctaid.x;
	mad.lo.s32 	%r6, %r4, %r5, %r3;
	shl.b32 	%r1, %r6, 2;
	setp.ge.s32 	%p1, %r1, %r2;
	@%p1 bra 	$L__BB0_2;
	cvta.to.global.u64 	%rd4, %rd1;
	cvta.to.global.u64 	%rd5, %rd2;
	cvta.to.global.u64 	%rd6, %rd3;
	mul.wide.s32 	%rd7, %r1, 4;
	add.s64 	%rd8, %rd4, %rd7;
	ld.global.v4.f32 	{%f1, %f2, %f3, %f4}, [%rd8];
	add.s64 	%rd9, %rd5, %rd7;
	ld.global.v4.f32 	{%f5, %f6, %f7, %f8}, [%rd9];
	add.f32 	%f9, %f1, %f5;
	add.f32 	%f10, %f2, %f6;
	add.f32 	%f11, %f3, %f7;
	add.f32 	%f12, %f4, %f8;
	add.s64 	%rd10, %rd6, %rd7;
	st.global.v4.f32 	[%rd10], {%f9, %f10, %f11, %f12};
$L__BB0_2:
	ret;

}


// ===== COMPILED SASS (sm_100) =====

	.target	sm_100

	.elftype	@"ET_EXEC"


//--------------------- .note.nv.tkinfo           --------------------------
	.section	.note.nv.tkinfo,"",@"SHT_NOTE"
	.sectionflags	@"SHF_NOTE_NV_TKINFO"
	.tkinfo
        /*0018*/ 	.word	0x00000002
        /*0030*/ 	.string	""
        /*0030*/ 	.string	"ptxas"
        /*0030*/ 	.string	"Cuda compilation tools, release 13.0, V13.0.88"
        /*0030*/ 	.string	"Build cuda_13.0.r13.0/compiler.36424714_0"
        /*0030*/ 	.string	"-arch sm_100 -m 64 "



//--------------------- .note.nv.cuinfo           --------------------------
	.section	.note.nv.cuinfo,"",@"SHT_NOTE"
	.sectionflags	@"SHF_NOTE_NV_CUINFO"
        /*0018*/ 	.short	0x0002
        /*001a*/ 	.short	0x0064
        /*001c*/ 	.short	0x0082
	.zero		2


//--------------------- .nv.info                  --------------------------
	.section	.nv.info,"",@"SHT_CUDA_INFO"
	.align	4


	//----- nvinfo : EIATTR_REGCOUNT
	.align		4
        /*0000*/ 	.byte	0x04, 0x2f
        /*0002*/ 	.short	(.L_1 - .L_0)
	.align		4
.L_0:
        /*0004*/ 	.word	index@(_Z12elementwise1PfS_S_i)
        /*0008*/ 	.word	0x00000016


	//----- nvinfo : EIATTR_FRAME_SIZE
	.align		4
.L_1:
        /*000c*/ 	.byte	0x04, 0x11
        /*000e*/ 	.short	(.L_3 - .L_2)
	.align		4
.L_2:
        /*0010*/ 	.word	index@(_Z12elementwise1PfS_S_i)
        /*0014*/ 	.word	0x00000000


	//----- nvinfo : EIATTR_MIN_STACK_SIZE
	.align		4
.L_3:
        /*0018*/ 	.byte	0x04, 0x12
        /*001a*/ 	.short	(.L_5 - .L_4)
	.align		4
.L_4:
        /*001c*/ 	.word	index@(_Z12elementwise1PfS_S_i)
        /*0020*/ 	.word	0x00000000
.L_5:


//--------------------- .nv.compat                --------------------------
	.section	.nv.compat,"",@"SHT_CUDA_COMPAT_INFO"
	.align	4
        /*0000*/ 	.byte	0x02, 0x09, 0x00, 0x00, 0x02, 0x02, 0x01, 0x00, 0x02, 0x05, 0x05, 0x00, 0x03, 0x07, 0x01, 0x01
        /*0010*/ 	.byte	0x02, 0x03, 0x00, 0x00, 0x02, 0x06, 0x01, 0x00, 0x04, 0x0b, 0x08, 0x00, 0x09, 0x00, 0x00, 0x00
        /*0020*/ 	.byte	0x00, 0x00, 0x00, 0x00


//--------------------- .nv.info._Z12elementwise1PfS_S_i --------------------------
	.section	.nv.info._Z12elementwise1PfS_S_i,"",@"SHT_CUDA_INFO"
	.sectionflags	@""
	.align	4


	//----- nvinfo : EIATTR_CUDA_API_VERSION
	.align		4
        /*0000*/ 	.byte	0x04, 0x37
        /*0002*/ 	.short	(.L_7 - .L_6)
.L_6:
        /*0004*/ 	.word	0x00000082


	//----- nvinfo : EIATTR_KPARAM_INFO
	.align		4
.L_7:
        /*0008*/ 	.byte	0x04, 0x17
        /*000a*/ 	.short	(.L_9 - .L_8)
.L_8:
        /*000c*/ 	.word	0x00000000
        /*0010*/ 	.short	0x0003
        /*0012*/ 	.short	0x0018
        /*0014*/ 	.byte	0x00, 0xf0, 0x11, 0x00


	//----- nvinfo : EIATTR_KPARAM_INFO
	.align		4
.L_9:
        /*0018*/ 	.byte	0x04, 0x17
        /*001a*/ 	.short	(.L_11 - .L_10)
.L_10:
        /*001c*/ 	.word	0x00000000
        /*0020*/ 	.short	0x0002
        /*0022*/ 	.short	0x0010
        /*0024*/ 	.byte	0x00, 0xf5, 0x21, 0x00


	//----- nvinfo : EIATTR_KPARAM_INFO
	.align		4
.L_11:
        /*0028*/ 	.byte	0x04, 0x17
        /*002a*/ 	.short	(.L_13 - .L_12)
.L_12:
        /*002c*/ 	.word	0x00000000
        /*0030*/ 	.short	0x0001
        /*0032*/ 	.short	0x0008
        /*0034*/ 	.byte	0x00, 0xf5, 0x21, 0x00


	//----- nvinfo : EIATTR_KPARAM_INFO
	.align		4
.L_13:
        /*0038*/ 	.byte	0x04, 0x17
        /*003a*/ 	.short	(.L_15 - .L_14)
.L_14:
        /*003c*/ 	.word	0x00000000
        /*0040*/ 	.short	0x0000
        /*0042*/ 	.short	0x0000
        /*0044*/ 	.byte	0x00, 0xf5, 0x21, 0x00


	//----- nvinfo : EIATTR_SPARSE_MMA_MASK
	.align		4
.L_15:
        /*0048*/ 	.byte	0x03, 0x50
        /*004a*/ 	.short	0x0000


	//----- nvinfo : EIATTR_MAXREG_COUNT
	.align		4
        /*004c*/ 	.byte	0x03, 0x1b
        /*004e*/ 	.short	0x00ff


	//----- nvinfo : EIATTR_MERCURY_ISA_VERSION
	.align		4
        /*0050*/ 	.byte	0x03, 0x5f
        /*0052*/ 	.short	0x0101


	//----- nvinfo : EIATTR_VRC_CTA_INIT_COUNT
	.align		4
        /*0054*/ 	.byte	0x02, 0x4a
	.zero		1
	.zero		1


	//----- nvinfo : EIATTR_EXIT_INSTR_OFFSETS
	.align		4
        /*0058*/ 	.byte	0x04, 0x1c
        /*005a*/ 	.short	(.L_17 - .L_16)


	//   ....[0]....
.L_16:
        /*005c*/ 	.word	0x00000080


	//   ....[1]....
        /*0060*/ 	.word	0x00000170


	//----- nvinfo : EIATTR_CBANK_PARAM_SIZE
	.align		4
.L_17:
        /*0064*/ 	.byte	0x03, 0x19
        /*0066*/ 	.short	0x001c


	//----- nvinfo : EIATTR_PARAM_CBANK
	.align		4
        /*0068*/ 	.byte	0x04, 0x0a
        /*006a*/ 	.short	(.L_19 - .L_18)
	.align		4
.L_18:
        /*006c*/ 	.word	index@(.nv.constant0._Z12elementwise1PfS_S_i)
        /*0070*/ 	.short	0x0380
        /*0072*/ 	.short	0x001c


	//----- nvinfo : EIATTR_SW_WAR
	.align		4
.L_19:
        /*0074*/ 	.byte	0x04, 0x36
        /*0076*/ 	.short	(.L_21 - .L_20)
.L_20:
        /*0078*/ 	.word	0x00000008
.L_21:


//--------------------- .nv.callgraph             --------------------------
	.section	.nv.callgraph,"",@"SHT_CUDA_CALLGRAPH"
	.align	4
	.sectionentsize	8
	.align		4
        /*0000*/ 	.word	0x00000000
	.align		4
        /*0004*/ 	.word	0xffffffff
	.align		4
        /*0008*/ 	.word	0x00000000
	.align		4
        /*000c*/ 	.word	0xfffffffe
	.align		4
        /*0010*/ 	.word	0x00000000
	.align		4
        /*0014*/ 	.word	0xfffffffd
	.align		4
        /*0018*/ 	.word	0x00000000
	.align		4
        /*001c*/ 	.word	0xfffffffc


//--------------------- .text._Z12elementwise1PfS_S_i --------------------------
	.section	.text._Z12elementwise1PfS_S_i,"ax",@progbits
	.align	128
        .global         _Z12elementwise1PfS_S_i
        .type           _Z12elementwise1PfS_S_i,@function
        .size           _Z12elementwise1PfS_S_i,(.L_x_1 - _Z12elementwise1PfS_S_i)
        .other          _Z12elementwise1PfS_S_i,@"STO_CUDA_ENTRY STV_DEFAULT"
_Z12elementwise1PfS_S_i:
.text._Z12elementwise1PfS_S_i:
[----:B------:R-:W-:Y:S01]  /*0000*/  LDC R1, c[0x0][0x37c] ;  /* 0x0000df00ff017b82 */ /* 0x000fe20000000800 */
[----:B------:R-:W0:Y:S01]  /*0010*/  S2R R0, SR_TID.X ;  /* 0x0000000000007919 */ /* 0x000e220000002100 */
[----:B------:R-:W0:Y:S01]  /*0020*/  LDCU UR4, c[0x0][0x360] ;  /* 0x00006c00ff0477ac */ /* 0x000e220008000800 */
[----:B------:R-:W0:Y:S01]  /*0030*/  S2R R3, SR_CTAID.X ;  /* 0x0000000000037919 */ /* 0x000e220000002500 */
[----:B------:R-:W1:Y:S01]  /*0040*/  LDCU UR5, c[0x0][0x398] ;  /* 0x00007300ff0577ac */ /* 0x000e620008000800 */
[----:B0-----:R-:W-:-:S05]  /*0050*/  IMAD R0, R3, UR4, R0 ;  /* 0x0000000403007c24 */ /* 0x001fca000f8e0200 */
[----:B------:R-:W-:-:S04]  /*0060*/  SHF.L.U32 R9, R0, 0x2, RZ ;  /* 0x0000000200097819 */ /* 0x000fc800000006ff */
[----:B-1----:R-:W-:-:S13]  /*0070*/  ISETP.GE.AND P0, PT, R9, UR5, PT ;  /* 0x0000000509007c0c */ /* 0x002fda000bf06270 */
[----:B------:R-:W-:Y:S05]  /*0080*/  @P0 EXIT ;  /* 0x000000000000094d */ /* 0x000fea0003800000 */
[----:B------:R-:W0:Y:S01]  /*0090*/  LDC.64 R2, c[0x0][0x380] ;  /* 0x0000e000ff027b82 */ /* 0x000e220000000a00 */
[----:B------:R-:W1:Y:S07]  /*00a0*/  LDCU.64 UR4, c[0x0][0x358] ;  /* 0x00006b00ff0477ac */ /* 0x000e6e0008000a00 */
[----:B------:R-:W2:Y:S08]  /*00b0*/  LDC.64 R4, c[0x0][0x388] ;  /* 0x0000e200ff047b82 */ /* 0x000eb00000000a00 */
[----:B------:R-:W3:Y:S01]  /*00c0*/  LDC.64 R6, c[0x0][0x390] ;  /* 0x0000e400ff067b82 */ /* 0x000ee20000000a00 */
[----:B0-----:R-:W-:-:S05]  /*00d0*/  IMAD.WIDE R2, R9, 0x4, R2 ;  /* 0x0000000409027825 */ /* 0x001fca00078e0202 */
[----:B-1----:R-:W4:Y:S01]  /*00e0*/  LDG.E.128 R12, desc[UR4][R2.64] ;  /* 0x00000004020c7981 */ /* 0x002f22000c1e1d00 */
[----:B--2---:R-:W-:-:S05]  /*00f0*/  IMAD.WIDE R4, R9, 0x4, R4 ;  /* 0x0000000409047825 */ /* 0x004fca00078e0204 */
[----:B------:R-:W4:Y:S01]  /*0100*/  LDG.E.128 R16, desc[UR4][R4.64] ;  /* 0x0000000404107981 */ /* 0x000f22000c1e1d00 */
[----:B---3--:R-:W-:-:S04]  /*0110*/  IMAD.WIDE R6, R9, 0x4, R6 ;  /* 0x0000000409067825 */ /* 0x008fc800078e0206 */
[----:B----4-:R-:W-:Y:S01]  /*0120*/  FADD R12, R12, R16 ;  /* 0x000000100c0c7221 */ /* 0x010fe20000000000 */
[----:B------:R-:W-:Y:S01]  /*0130*/  FADD R13, R13, R17 ;  /* 0x000000110d0d7221 */ /* 0x000fe20000000000 */
[----:B------:R-:W-:Y:S01]  /*0140*/  FADD R14, R14, R18 ;  /* 0x000000120e0e7221 */ /* 0x000fe20000000000 */
[----:B------:R-:W-:-:S05]  /*0150*/  FADD R15, R15, R19 ;  /* 0x000000130f0f7221 */ /* 0x000fca0000000000 */
[----:B------:R-:W-:Y:S01]  /*0160*/  STG.E.128 desc[UR4][R6.64], R12 ;  /* 0x0000000c06007986 */ /* 0x000fe2000c101d04 */
[----:B------:R-:W-:Y:S05]  /*0170*/  EXIT ;  /* 0x000000000000794d */ /* 0x000fea0003800000 */
.L_x_0:
[----:B------:R-:W-:-:S00]  /*0180*/  BRA `(.L_x_0) ;  /* 0xfffffffc00fc7947 */ /* 0x000fc0000383ffff */
[----:B------:R-:W-:-:S00]  /*0190*/  NOP ;  /* 0x0000000000007918 */ /* 0x000fc00000000000 */
        /* <DEDUP_REMOVED lines=14> */
.L_x_1:


//--------------------- .nv.shared.reserved.0     --------------------------
	.section	.nv.shared.reserved.0,"aw",@nobits
	.weak		__nv_reservedSMEM_offset_0_alias
	.size		__nv_reservedSMEM_offset_0_alias, 0, 64
	.other		__nv_reservedSMEM_offset_0_alias,@"STO_CUDA_RESERVED_SHARED STV_DEFAULT"
__nv_reservedSMEM_offset_0_alias:
	.zero		0
	.zero		64


//--------------------- .nv.constant0._Z12elementwise1PfS_S_i --------------------------
	.section	.nv.constant0._Z12elementwise1PfS_S_i,"a",@progbits
	.sectionflags	@""
	.align	4
.nv.constant0._Z12elementwise1PfS_S_i:
	.zero		924


//--------------------- SYMBOLS --------------------------

	.type		.nv.reservedSmem.offset0,@object
	.size		.nv.reservedSmem.offset0,0x4
